//
// Generated by NVIDIA NVVM Compiler
//
// Compiler Build ID: CL-36424714
// Cuda compilation tools, release 13.0, V13.0.88
// Based on NVVM 20.0.0
//

.version 9.0
.target sm_100
.address_size 64

	// .globl	_Z18backprop_mean_poolPfS_PiS0_ii
// _ZZ18backprop_mean_poolPfS_PiS0_iiE11local_means has been demoted

.visible .entry _Z18backprop_mean_poolPfS_PiS0_ii(
	.param .u64 .ptr .align 1 _Z18backprop_mean_poolPfS_PiS0_ii_param_0,
	.param .u64 .ptr .align 1 _Z18backprop_mean_poolPfS_PiS0_ii_param_1,
	.param .u64 .ptr .align 1 _Z18backprop_mean_poolPfS_PiS0_ii_param_2,
	.param .u64 .ptr .align 1 _Z18backprop_mean_poolPfS_PiS0_ii_param_3,
	.param .u32 _Z18backprop_mean_poolPfS_PiS0_ii_param_4,
	.param .u32 _Z18backprop_mean_poolPfS_PiS0_ii_param_5
)
{
	.reg .pred 	%p<5>;
	.reg .b32 	%r<21>;
	.reg .b32 	%f<4>;
	.reg .b64 	%rd<16>;
	// demoted variable
	.shared .align 4 .b8 _ZZ18backprop_mean_poolPfS_PiS0_iiE11local_means[1024];
	ld.param.u64 	%rd5, [_Z18backprop_mean_poolPfS_PiS0_ii_param_0];
	ld.param.u64 	%rd6, [_Z18backprop_mean_poolPfS_PiS0_ii_param_1];
	ld.param.u64 	%rd7, [_Z18backprop_mean_poolPfS_PiS0_ii_param_2];
	ld.param.u64 	%rd8, [_Z18backprop_mean_poolPfS_PiS0_ii_param_3];
	ld.param.u32 	%r12, [_Z18backprop_mean_poolPfS_PiS0_ii_param_4];
	ld.param.u32 	%r13, [_Z18backprop_mean_poolPfS_PiS0_ii_param_5];
	mov.u32 	%r19, %ctaid.x;
	setp.ge.s32 	%p1, %r19, %r12;
	@%p1 bra 	$L__BB0_7;
	mov.u32 	%r2, %tid.x;
	shl.b32 	%r14, %r2, 2;
	mov.u32 	%r15, _ZZ18backprop_mean_poolPfS_PiS0_iiE11local_means;
	add.s32 	%r3, %r15, %r14;
	mov.u32 	%r4, %nctaid.x;
	cvta.to.global.u64 	%rd1, %rd7;
	cvta.to.global.u64 	%rd2, %rd8;
	cvta.to.global.u64 	%rd3, %rd5;
	cvta.to.global.u64 	%rd4, %rd6;
$L__BB0_2:
	mul.wide.s32 	%rd9, %r19, 4;
	add.s64 	%rd10, %rd1, %rd9;
	ld.global.u32 	%r6, [%rd10];
	add.s64 	%rd11, %rd2, %rd9;
	ld.global.u32 	%r16, [%rd11];
	mul.lo.s32 	%r17, %r16, %r13;
	mad.lo.s32 	%r18, %r19, %r13, %r2;
	mul.wide.u32 	%rd12, %r18, 4;
	add.s64 	%rd13, %rd3, %rd12;
	ld.global.f32 	%f1, [%rd13];
	add.s32 	%r20, %r17, %r2;
	mad.lo.s32 	%r8, %r6, %r13, %r17;
	setp.ge.s32 	%p2, %r20, %r8;
	@%p2 bra 	$L__BB0_5;
	cvt.rn.f32.s32 	%f3, %r6;
	div.rn.f32 	%f2, %f1, %f3;
$L__BB0_4:
	mul.wide.s32 	%rd14, %r20, 4;
	add.s64 	%rd15, %rd4, %rd14;
	st.global.f32 	[%rd15], %f2;
	add.s32 	%r20, %r20, %r13;
	setp.lt.s32 	%p3, %r20, %r8;
	@%p3 bra 	$L__BB0_4;
$L__BB0_5:
	add.s32 	%r19, %r19, %r4;
	setp.lt.s32 	%p4, %r19, %r12;
	@%p4 bra 	$L__BB0_2;
	st.shared.f32 	[%r3], %f1;
$L__BB0_7:
	ret;

}


// ===== COMPILED SASS (sm_100) =====

	.target	sm_100

	.elftype	@"ET_EXEC"


//--------------------- .note.nv.tkinfo           --------------------------
	.section	.note.nv.tkinfo,"",@"SHT_NOTE"
	.sectionflags	@"SHF_NOTE_NV_TKINFO"
	.tkinfo
        /*0018*/ 	.word	0x00000002
        /*0030*/ 	.string	""
        /*0030*/ 	.string	"ptxas"
        /*0030*/ 	.string	"Cuda compilation tools, release 13.0, V13.0.88"
        /*0030*/ 	.string	"Build cuda_13.0.r13.0/compiler.36424714_0"
        /*0030*/ 	.string	"-arch sm_100 -m 64 "



//--------------------- .note.nv.cuinfo           --------------------------
	.section	.note.nv.cuinfo,"",@"SHT_NOTE"
	.sectionflags	@"SHF_NOTE_NV_CUINFO"
        /*0018*/ 	.short	0x0002
        /*001a*/ 	.short	0x0064
        /*001c*/ 	.short	0x0082
	.zero		2


//--------------------- .nv.info                  --------------------------
	.section	.nv.info,"",@"SHT_CUDA_INFO"
	.align	4


	//----- nvinfo : EIATTR_REGCOUNT
	.align		4
        /*0000*/ 	.byte	0x04, 0x2f
        /*0002*/ 	.short	(.L_1 - .L_0)
	.align		4
.L_0:
        /*0004*/ 	.word	index@(_Z18backprop_mean_poolPfS_PiS0_ii)
        /*0008*/ 	.word	0x00000015


	//----- nvinfo : EIATTR_FRAME_SIZE
	.align		4
.L_1:
        /*000c*/ 	.byte	0x04, 0x11
        /*000e*/ 	.short	(.L_3 - .L_2)
	.align		4
.L_2:
        /*0010*/ 	.word	index@($__internal_0_$__cuda_sm3x_div_rn_noftz_f32_slowpath)
        /*0014*/ 	.word	0x00000000


	//----- nvinfo : EIATTR_FRAME_SIZE
	.align		4
.L_3:
        /*0018*/ 	.byte	0x04, 0x11
        /*001a*/ 	.short	(.L_5 - .L_4)
	.align		4
.L_4:
        /*001c*/ 	.word	index@(_Z18backprop_mean_poolPfS_PiS0_ii)
        /*0020*/ 	.word	0x00000000


	//----- nvinfo : EIATTR_MIN_STACK_SIZE
	.align		4
.L_5:
        /*0024*/ 	.byte	0x04, 0x12
        /*0026*/ 	.short	(.L_7 - .L_6)
	.align		4
.L_6:
        /*0028*/ 	.word	index@(_Z18backprop_mean_poolPfS_PiS0_ii)
        /*002c*/ 	.word	0x00000000
.L_7:


//--------------------- .nv.compat                --------------------------
	.section	.nv.compat,"",@"SHT_CUDA_COMPAT_INFO"
	.align	4
        /*0000*/ 	.byte	0x02, 0x09, 0x00, 0x00, 0x02, 0x02, 0x01, 0x00, 0x02, 0x05, 0x05, 0x00, 0x03, 0x07, 0x01, 0x01
        /*0010*/ 	.byte	0x02, 0x03, 0x00, 0x00, 0x02, 0x06, 0x01, 0x00, 0x04, 0x0b, 0x08, 0x00, 0x01, 0x00, 0x00, 0x00
        /*0020*/ 	.byte	0x00, 0x00, 0x00, 0x00


//--------------------- .nv.info._Z18backprop_mean_poolPfS_PiS0_ii --------------------------
	.section	.nv.info._Z18backprop_mean_poolPfS_PiS0_ii,"",@"SHT_CUDA_INFO"
	.sectionflags	@""
	.align	4


	//----- nvinfo : EIATTR_CUDA_API_VERSION
	.align		4
        /*0000*/ 	.byte	0x04, 0x37
        /*0002*/ 	.short	(.L_9 - .L_8)
.L_8:
        /*0004*/ 	.word	0x00000082


	//----- nvinfo : EIATTR_KPARAM_INFO
	.align		4
.L_9:
        /*0008*/ 	.byte	0x04, 0x17
        /*000a*/ 	.short	(.L_11 - .L_10)
.L_10:
        /*000c*/ 	.word	0x00000000
        /*0010*/ 	.short	0x0005
        /*0012*/ 	.short	0x0024
        /*0014*/ 	.byte	0x00, 0xf0, 0x11, 0x00


	//----- nvinfo : EIATTR_KPARAM_INFO
	.align		4
.L_11:
        /*0018*/ 	.byte	0x04, 0x17
        /*001a*/ 	.short	(.L_13 - .L_12)
.L_12:
        /*001c*/ 	.word	0x00000000
        /*0020*/ 	.short	0x0004
        /*0022*/ 	.short	0x0020
        /*0024*/ 	.byte	0x00, 0xf0, 0x11, 0x00


	//----- nvinfo : EIATTR_KPARAM_INFO
	.align		4
.L_13:
        /*0028*/ 	.byte	0x04, 0x17
        /*002a*/ 	.short	(.L_15 - .L_14)
.L_14:
        /*002c*/ 	.word	0x00000000
        /*0030*/ 	.short	0x0003
        /*0032*/ 	.short	0x0018
        /*0034*/ 	.byte	0x00, 0xf5, 0x21, 0x00


	//----- nvinfo : EIATTR_KPARAM_INFO
	.align		4
.L_15:
        /*0038*/ 	.byte	0x04, 0x17
        /*003a*/ 	.short	(.L_17 - .L_16)
.L_16:
        /*003c*/ 	.word	0x00000000
        /*0040*/ 	.short	0x0002
        /*0042*/ 	.short	0x0010
        /*0044*/ 	.byte	0x00, 0xf5, 0x21, 0x00


	//----- nvinfo : EIATTR_KPARAM_INFO
	.align		4
.L_17:
        /*0048*/ 	.byte	0x04, 0x17
        /*004a*/ 	.short	(.L_19 - .L_18)
.L_18:
        /*004c*/ 	.word	0x00000000
        /*0050*/ 	.short	0x0001
        /*0052*/ 	.short	0x0008
        /*0054*/ 	.byte	0x00, 0xf5, 0x21, 0x00


	//----- nvinfo : EIATTR_KPARAM_INFO
	.align		4
.L_19:
        /*0058*/ 	.byte	0x04, 0x17
        /*005a*/ 	.short	(.L_21 - .L_20)
.L_20:
        /*005c*/ 	.word	0x00000000
        /*0060*/ 	.short	0x0000
        /*0062*/ 	.short	0x0000
        /*0064*/ 	.byte	0x00, 0xf5, 0x21, 0x00


	//----- nvinfo : EIATTR_SPARSE_MMA_MASK
	.align		4
.L_21:
        /*0068*/ 	.byte	0x03, 0x50
        /*006a*/ 	.short	0x0000


	//----- nvinfo : EIATTR_MAXREG_COUNT
	.align		4
        /*006c*/ 	.byte	0x03, 0x1b
        /*006e*/ 	.short	0x00ff


	//----- nvinfo : EIATTR_MERCURY_ISA_VERSION
	.align		4
        /*0070*/ 	.byte	0x03, 0x5f
        /*0072*/ 	.short	0x0101


	//----- nvinfo : EIATTR_VRC_CTA_INIT_COUNT
	.align		4
        /*0074*/ 	.byte	0x02, 0x4a
	.zero		1
	.zero		1


	//----- nvinfo : EIATTR_EXIT_INSTR_OFFSETS
	.align		4
        /*0078*/ 	.byte	0x04, 0x1c
        /*007a*/ 	.short	(.L_23 - .L_22)


	//   ....[0]....
.L_22:
        /*007c*/ 	.word	0x00000040


	//   ....[1]....
        /*0080*/ 	.word	0x00000370


	//----- nvinfo : EIATTR_CRS_STACK_SIZE
	.align		4
.L_23:
        /*0084*/ 	.byte	0x04, 0x1e
        /*0086*/ 	.short	(.L_25 - .L_24)
.L_24:
        /*0088*/ 	.word	0x00000000


	//----- nvinfo : EIATTR_CBANK_PARAM_SIZE
	.align		4
.L_25:
        /*008c*/ 	.byte	0x03, 0x19
        /*008e*/ 	.short	0x0028


	//----- nvinfo : EIATTR_PARAM_CBANK
	.align		4
        /*0090*/ 	.byte	0x04, 0x0a
        /*0092*/ 	.short	(.L_27 - .L_26)
	.align		4
.L_26:
        /*0094*/ 	.word	index@(.nv.constant0._Z18backprop_mean_poolPfS_PiS0_ii)
        /*0098*/ 	.short	0x0380
        /*009a*/ 	.short	0x0028


	//----- nvinfo : EIATTR_SW_WAR
	.align		4
.L_27:
        /*009c*/ 	.byte	0x04, 0x36
        /*009e*/ 	.short	(.L_29 - .L_28)
.L_28:
        /*00a0*/ 	.word	0x00000008
.L_29:


//--------------------- .nv.callgraph             --------------------------
	.section	.nv.callgraph,"",@"SHT_CUDA_CALLGRAPH"
	.align	4
	.sectionentsize	8
	.align		4
        /*0000*/ 	.word	0x00000000
	.align		4
        /*0004*/ 	.word	0xffffffff
	.align		4
        /*0008*/ 	.word	0x00000000
	.align		4
        /*000c*/ 	.word	0xfffffffe
	.align		4
        /*0010*/ 	.word	0x00000000
	.align		4
        /*0014*/ 	.word	0xfffffffd
	.align		4
        /*0018*/ 	.word	0x00000000
	.align		4
        /*001c*/ 	.word	0xfffffffc


//--------------------- .text._Z18backprop_mean_poolPfS_PiS0_ii --------------------------
	.section	.text._Z18backprop_mean_poolPfS_PiS0_ii,"ax",@progbits
	.align	128
        .global         _Z18backprop_mean_poolPfS_PiS0_ii
        .type           _Z18backprop_mean_poolPfS_PiS0_ii,@function
        .size           _Z18backprop_mean_poolPfS_PiS0_ii,(.L_x_18 - _Z18backprop_mean_poolPfS_PiS0_ii)
        .other          _Z18backprop_mean_poolPfS_PiS0_ii,@"STO_CUDA_ENTRY STV_DEFAULT"
_Z18backprop_mean_poolPfS_PiS0_ii:
.text._Z18backprop_mean_poolPfS_PiS0_ii:
[----:B------:R-:W-:Y:S08]  /*0000*/  LDC R1, c[0x0][0x37c] ;  /* 0x0000df00ff017b82 */ /* 0x000ff00000000800 */
[----:B------:R-:W0:Y:S08]  /*0010*/  S2UR UR6, SR_CTAID.X ;  /* 0x00000000000679c3 */ /* 0x000e300000002500 */
[----:B------:R-:W0:Y:S02]  /*0020*/  LDC R0, c[0x0][0x3a0] ;  /* 0x0000e800ff007b82 */ /* 0x000e240000000800 */
[----:B0-----:R-:W-:-:S13]  /*0030*/  ISETP.LE.AND P0, PT, R0, UR6, PT ;  /* 0x0000000600007c0c */ /* 0x001fda000bf03270 */
[----:B------:R-:W-:Y:S05]  /*0040*/  @P0 EXIT ;  /* 0x000000000000094d */ /* 0x000fea0003800000 */
[----:B------:R-:W0:Y:S01]  /*0050*/  S2R R9, SR_TID.X ;  /* 0x0000000000097919 */ /* 0x000e220000002100 */
[----:B------:R-:W1:Y:S01]  /*0060*/  S2UR UR5, SR_CgaCtaId ;  /* 0x00000000000579c3 */ /* 0x000e620000008800 */
[----:B------:R-:W-:Y:S01]  /*0070*/  UMOV UR4, 0x400 ;  /* 0x0000040000047882 */ /* 0x000fe20000000000 */
[----:B------:R-:W-:Y:S01]  /*0080*/  IMAD.U32 R4, RZ, RZ, UR6 ;  /* 0x00000006ff047e24 */ /* 0x000fe2000f8e00ff */
[----:B------:R-:W2:Y:S05]  /*0090*/  LDCU.64 UR8, c[0x0][0x358] ;  /* 0x00006b00ff0877ac */ /* 0x000eaa0008000a00 */
[----:B------:R-:W3:Y:S01]  /*00a0*/  LDC R7, c[0x0][0x370] ;  /* 0x0000dc00ff077b82 */ /* 0x000ee20000000800 */
[----:B-1----:R-:W-:-:S06]  /*00b0*/  ULEA UR4, UR5, UR4, 0x18 ;  /* 0x0000000405047291 */ /* 0x002fcc000f8ec0ff */
[----:B0-2---:R-:W-:-:S07]  /*00c0*/  LEA R5, R9, UR4, 0x2 ;  /* 0x0000000409057c11 */ /* 0x005fce000f8e10ff */
.L_x_5:
[----:B------:R-:W0:Y:S01]  /*00d0*/  LDC.64 R10, c[0x0][0x398] ;  /* 0x0000e600ff0a7b82 */ /* 0x000e220000000a00 */
[----:B------:R-:W1:Y:S07]  /*00e0*/  LDCU.64 UR4, c[0x0][0x3a0] ;  /* 0x00007400ff0477ac */ /* 0x000e6e0008000a00 */
[----:B------:R-:W2:Y:S08]  /*00f0*/  LDC.64 R2, c[0x0][0x390] ;  /* 0x0000e400ff027b82 */ /* 0x000eb00000000a00 */
[----:B------:R-:W4:Y:S01]  /*0100*/  LDC.64 R12, c[0x0][0x380] ;  /* 0x0000e000ff0c7b82 */ /* 0x000f220000000a00 */
[----:B0-----:R-:W-:-:S06]  /*0110*/  IMAD.WIDE R10, R4, 0x4, R10 ;  /* 0x00000004040a7825 */ /* 0x001fcc00078e020a */
[----:B------:R-:W3:Y:S01]  /*0120*/  LDG.E R10, desc[UR8][R10.64] ;  /* 0x000000080a0a7981 */ /* 0x000ee2000c1e1900 */
[----:B--2---:R-:W-:-:S06]  /*0130*/  IMAD.WIDE R2, R4, 0x4, R2 ;  /* 0x0000000404027825 */ /* 0x004fcc00078e0202 */
[----:B------:R-:W2:Y:S01]  /*0140*/  LDG.E R3, desc[UR8][R2.64] ;  /* 0x0000000802037981 */ /* 0x000ea2000c1e1900 */
[----:B-1----:R-:W-:-:S04]  /*0150*/  IMAD R15, R4, UR5, R9 ;  /* 0x00000005040f7c24 */ /* 0x002fc8000f8e0209 */
[----:B----4-:R-:W-:-:S05]  /*0160*/  IMAD.WIDE.U32 R12, R15, 0x4, R12 ;  /* 0x000000040f0c7825 */ /* 0x010fca00078e000c */
[----:B-----5:R0:W5:Y:S01]  /*0170*/  LDG.E R0, desc[UR8][R12.64] ;  /* 0x000000080c007981 */ /* 0x020162000c1e1900 */
[----:B---3--:R-:W-:Y:S01]  /*0180*/  IMAD.IADD R4, R7, 0x1, R4 ;  /* 0x0000000107047824 */ /* 0x008fe200078e0204 */
[----:B------:R-:W-:Y:S04]  /*0190*/  BSSY.RECONVERGENT B0, `(.L_x_0) ;  /* 0x000001b000007945 */ /* 0x000fe80003800200 */
[----:B------:R-:W-:Y:S01]  /*01a0*/  ISETP.GE.AND P2, PT, R4, UR4, PT ;  /* 0x0000000404007c0c */ /* 0x000fe2000bf46270 */
[----:B------:R-:W-:-:S04]  /*01b0*/  IMAD R8, R10, UR5, RZ ;  /* 0x000000050a087c24 */ /* 0x000fc8000f8e02ff */
[----:B------:R-:W-:Y:S02]  /*01c0*/  IMAD.IADD R11, R8, 0x1, R9 ;  /* 0x00000001080b7824 */ /* 0x000fe400078e0209 */
[----:B--2---:R-:W-:-:S05]  /*01d0*/  IMAD R6, R3, UR5, R8 ;  /* 0x0000000503067c24 */ /* 0x004fca000f8e0208 */
[----:B------:R-:W-:-:S13]  /*01e0*/  ISETP.GE.AND P0, PT, R11, R6, PT ;  /* 0x000000060b00720c */ /* 0x000fda0003f06270 */
[----:B0-----:R-:W-:Y:S05]  /*01f0*/  @P0 BRA `(.L_x_1) ;  /* 0x0000000000500947 */ /* 0x001fea0003800000 */
[----:B------:R-:W-:Y:S01]  /*0200*/  I2FP.F32.S32 R13, R3 ;  /* 0x00000003000d7245 */ /* 0x000fe20000201400 */
[----:B------:R-:W-:Y:S03]  /*0210*/  BSSY.RECONVERGENT B1, `(.L_x_2) ;  /* 0x000000b000017945 */ /* 0x000fe60003800200 */
[----:B------:R-:W0:Y:S08]  /*0220*/  MUFU.RCP R2, R13 ;  /* 0x0000000d00027308 */ /* 0x000e300000001000 */
[----:B-----5:R-:W1:Y:S01]  /*0230*/  FCHK P0, R0, R13 ;  /* 0x0000000d00007302 */ /* 0x020e620000000000 */
[----:B0-----:R-:W-:-:S04]  /*0240*/  FFMA R3, -R13, R2, 1 ;  /* 0x3f8000000d037423 */ /* 0x001fc80000000102 */
[----:B------:R-:W-:-:S04]  /*0250*/  FFMA R3, R2, R3, R2 ;  /* 0x0000000302037223 */ /* 0x000fc80000000002 */
[----:B------:R-:W-:-:S04]  /*0260*/  FFMA R2, R0, R3, RZ ;  /* 0x0000000300027223 */ /* 0x000fc800000000ff */
[----:B------:R-:W-:-:S04]  /*0270*/  FFMA R8, -R13, R2, R0 ;  /* 0x000000020d087223 */ /* 0x000fc80000000100 */
[----:B------:R-:W-:Y:S01]  /*0280*/  FFMA R15, R3, R8, R2 ;  /* 0x00000008030f7223 */ /* 0x000fe20000000002 */
[----:B-1----:R-:W-:Y:S06]  /*0290*/  @!P0 BRA `(.L_x_3) ;  /* 0x0000000000088947 */ /* 0x002fec0003800000 */
[----:B------:R-:W-:-:S07]  /*02a0*/  MOV R8, 0x2c0 ;  /* 0x000002c000087802 */ /* 0x000fce0000000f00 */
[----:B------:R-:W-:Y:S05]  /*02b0*/  CALL.REL.NOINC `($__internal_0_$__cuda_sm3x_div_rn_noftz_f32_slowpath) ;  /* 0x0000000000307944 */ /* 0x000fea0003c00000 */
.L_x_3:
[----:B------:R-:W-:Y:S05]  /*02c0*/  BSYNC.RECONVERGENT B1 ;  /* 0x0000000000017941 */ /* 0x000fea0003800200 */
.L_x_2:
[----:B------:R-:W0:Y:S08]  /*02d0*/  LDC R8, c[0x0][0x3a4] ;  /* 0x0000e900ff087b82 */ /* 0x000e300000000800 */
[----:B------:R-:W1:Y:S02]  /*02e0*/  LDC.64 R12, c[0x0][0x388] ;  /* 0x0000e200ff0c7b82 */ /* 0x000e640000000a00 */
.L_x_4:
[----:B-1----:R-:W-:-:S04]  /*02f0*/  IMAD.WIDE R2, R11, 0x4, R12 ;  /* 0x000000040b027825 */ /* 0x002fc800078e020c */
[----:B0-----:R-:W-:Y:S01]  /*0300*/  IMAD.IADD R11, R11, 0x1, R8 ;  /* 0x000000010b0b7824 */ /* 0x001fe200078e0208 */
[----:B------:R2:W-:Y:S04]  /*0310*/  STG.E desc[UR8][R2.64], R15 ;  /* 0x0000000f02007986 */ /* 0x0005e8000c101908 */
[----:B------:R-:W-:-:S13]  /*0320*/  ISETP.GE.AND P0, PT, R11, R6, PT ;  /* 0x000000060b00720c */ /* 0x000fda0003f06270 */
[----:B--2---:R-:W-:Y:S05]  /*0330*/  @!P0 BRA `(.L_x_4) ;  /* 0xfffffffc00ec8947 */ /* 0x004fea000383ffff */
.L_x_1:
[----:B------:R-:W-:Y:S05]  /*0340*/  BSYNC.RECONVERGENT B0 ;  /* 0x0000000000007941 */ /* 0x000fea0003800200 */
.L_x_0:
[----:B------:R-:W-:Y:S05]  /*0350*/  @!P2 BRA `(.L_x_5) ;  /* 0xfffffffc005ca947 */ /* 0x000fea000383ffff */
[----:B-----5:R-:W-:Y:S01]  /*0360*/  STS [R5], R0 ;  /* 0x0000000005007388 */ /* 0x020fe20000000800 */
[----:B------:R-:W-:Y:S05]  /*0370*/  EXIT ;  /* 0x000000000000794d */ /* 0x000fea0003800000 */
        .weak           $__internal_0_$__cuda_sm3x_div_rn_noftz_f32_slowpath
        .type           $__internal_0_$__cuda_sm3x_div_rn_noftz_f32_slowpath,@function
        .size           $__internal_0_$__cuda_sm3x_div_rn_noftz_f32_slowpath,(.L_x_18 - $__internal_0_$__cuda_sm3x_div_rn_noftz_f32_slowpath)
$__internal_0_$__cuda_sm3x_div_rn_noftz_f32_slowpath:
[----:B------:R-:W-:Y:S01]  /*0380*/  SHF.R.U32.HI R12, RZ, 0x17, R13 ;  /* 0x00000017ff0c7819 */ /* 0x000fe2000001160d */
[----:B------:R-:W-:Y:S01]  /*0390*/  BSSY.RECONVERGENT B2, `(.L_x_6) ;  /* 0x0000064000027945 */ /* 0x000fe20003800200 */
[--C-:B------:R-:W-:Y:S02]  /*03a0*/  SHF.R.U32.HI R2, RZ, 0x17, R0.reuse ;  /* 0x00000017ff027819 */ /* 0x100fe40000011600 */
[----:B------:R-:W-:Y:S02]  /*03b0*/  LOP3.LUT R12, R12, 0xff, RZ, 0xc0, !PT ;  /* 0x000000ff0c0c7812 */ /* 0x000fe400078ec0ff */
[----:B------:R-:W-:Y:S01]  /*03c0*/  LOP3.LUT R16, R2, 0xff, RZ, 0xc0, !PT ;  /* 0x000000ff02107812 */ /* 0x000fe200078ec0ff */
[----:B------:R-:W-:Y:S02]  /*03d0*/  IMAD.MOV.U32 R2, RZ, RZ, R0 ;  /* 0x000000ffff027224 */ /* 0x000fe400078e0000 */
[----:B------:R-:W-:Y:S02]  /*03e0*/  VIADD R15, R12, 0xffffffff ;  /* 0xffffffff0c0f7836 */ /* 0x000fe40000000000 */
[----:B------:R-:W-:-:S03]  /*03f0*/  VIADD R14, R16, 0xffffffff ;  /* 0xffffffff100e7836 */ /* 0x000fc60000000000 */
[----:B------:R-:W-:-:S04]  /*0400*/  ISETP.GT.U32.AND P0, PT, R15, 0xfd, PT ;  /* 0x000000fd0f00780c */ /* 0x000fc80003f04070 */
[----:B------:R-:W-:-:S13]  /*0410*/  ISETP.GT.U32.OR P0, PT, R14, 0xfd, P0 ;  /* 0x000000fd0e00780c */ /* 0x000fda0000704470 */
[----:B------:R-:W-:Y:S01]  /*0420*/  @!P0 IMAD.MOV.U32 R10, RZ, RZ, RZ ;  /* 0x000000ffff0a8224 */ /* 0x000fe200078e00ff */
[----:B------:R-:W-:Y:S06]  /*0430*/  @!P0 BRA `(.L_x_7) ;  /* 0x0000000000608947 */ /* 0x000fec0003800000 */
[----:B------:R-:W-:Y:S01]  /*0440*/  FSETP.GTU.FTZ.AND P0, PT, |R0|, +INF , PT ;  /* 0x7f8000000000780b */ /* 0x000fe20003f1c200 */
[----:B------:R-:W-:Y:S01]  /*0450*/  IMAD.MOV.U32 R3, RZ, RZ, R13 ;  /* 0x000000ffff037224 */ /* 0x000fe200078e000d */
[----:B------:R-:W-:-:S04]  /*0460*/  FSETP.GTU.FTZ.AND P1, PT, |R13|, +INF , PT ;  /* 0x7f8000000d00780b */ /* 0x000fc80003f3c200 */
[----:B------:R-:W-:-:S13]  /*0470*/  PLOP3.LUT P0, PT, P0, P1, PT, 0xf8, 0x8f ;  /* 0x00000000008f781c */ /* 0x000fda0000703f70 */
[----:B------:R-:W-:Y:S05]  /*0480*/  @P0 BRA `(.L_x_8) ;  /* 0x00000004004c0947 */ /* 0x000fea0003800000 */
[----:B------:R-:W-:-:S13]  /*0490*/  LOP3.LUT P0, RZ, R13, 0x7fffffff, R2, 0xc8, !PT ;  /* 0x7fffffff0dff7812 */ /* 0x000fda000780c802 */
[----:B------:R-:W-:Y:S05]  /*04a0*/  @!P0 BRA `(.L_x_9) ;  /* 0x00000004003c8947 */ /* 0x000fea0003800000 */
[C---:B------:R-:W-:Y:S02]  /*04b0*/  FSETP.NEU.FTZ.AND P3, PT, |R0|.reuse, +INF , PT ;  /* 0x7f8000000000780b */ /* 0x040fe40003f7d200 */
[----:B------:R-:W-:Y:S02]  /*04c0*/  FSETP.NEU.FTZ.AND P1, PT, |R3|, +INF , PT ;  /* 0x7f8000000300780b */ /* 0x000fe40003f3d200 */
[----:B------:R-:W-:-:S11]  /*04d0*/  FSETP.NEU.FTZ.AND P0, PT, |R0|, +INF , PT ;  /* 0x7f8000000000780b */ /* 0x000fd60003f1d200 */
[----:B------:R-:W-:Y:S05]  /*04e0*/  @!P1 BRA !P3, `(.L_x_9) ;  /* 0x00000004002c9947 */ /* 0x000fea0005800000 */
[----:B------:R-:W-:-:S04]  /*04f0*/  LOP3.LUT P3, RZ, R2, 0x7fffffff, RZ, 0xc0, !PT ;  /* 0x7fffffff02ff7812 */ /* 0x000fc8000786c0ff */
[----:B------:R-:W-:-:S13]  /*0500*/  PLOP3.LUT P1, PT, P1, P3, PT, 0x2f, 0xf2 ;  /* 0x0000000000f2781c */ /* 0x000fda0000f26577 */
[----:B------:R-:W-:Y:S05]  /*0510*/  @P1 BRA `(.L_x_10) ;  /* 0x0000000400181947 */ /* 0x000fea0003800000 */
[----:B------:R-:W-:-:S04]  /*0520*/  LOP3.LUT P1, RZ, R13, 0x7fffffff, RZ, 0xc0, !PT ;  /* 0x7fffffff0dff7812 */ /* 0x000fc8000782c0ff */
[----:B------:R-:W-:-:S13]  /*0530*/  PLOP3.LUT P0, PT, P0, P1, PT, 0x2f, 0xf2 ;  /* 0x0000000000f2781c */ /* 0x000fda0000702577 */
[----:B------:R-:W-:Y:S05]  /*0540*/  @P0 BRA `(.L_x_11) ;  /* 0x0000000400000947 */ /* 0x000fea0003800000 */
[----:B------:R-:W-:Y:S02]  /*0550*/  ISETP.GE.AND P0, PT, R14, RZ, PT ;  /* 0x000000ff0e00720c */ /* 0x000fe40003f06270 */
[----:B------:R-:W-:-:S11]  /*0560*/  ISETP.GE.AND P1, PT, R15, RZ, PT ;  /* 0x000000ff0f00720c */ /* 0x000fd60003f26270 */
[----:B------:R-:W-:Y:S02]  /*0570*/  @P0 IMAD.MOV.U32 R10, RZ, RZ, RZ ;  /* 0x000000ffff0a0224 */ /* 0x000fe400078e00ff */
[----:B------:R-:W-:Y:S01]  /*0580*/  @!P0 FFMA R2, R0, 1.84467440737095516160e+19, RZ ;  /* 0x5f80000000028823 */ /* 0x000fe200000000ff */
[----:B------:R-:W-:Y:S02]  /*0590*/  @!P0 IMAD.MOV.U32 R10, RZ, RZ, -0x40 ;  /* 0xffffffc0ff0a8424 */ /* 0x000fe400078e00ff */
[----:B------:R-:W-:Y:S02]  /*05a0*/  @!P1 FFMA R13, R3, 1.84467440737095516160e+19, RZ ;  /* 0x5f800000030d9823 */ /* 0x000fe400000000ff */
[----:B------:R-:W-:-:S07]  /*05b0*/  @!P1 VIADD R10, R10, 0x40 ;  /* 0x000000400a0a9836 */ /* 0x000fce0000000000 */
.L_x_7:
[----:B------:R-:W-:Y:S01]  /*05c0*/  LEA R14, R12, 0xc0800000, 0x17 ;  /* 0xc08000000c0e7811 */ /* 0x000fe200078eb8ff */
[----:B------:R-:W-:Y:S01]  /*05d0*/  VIADD R3, R16, 0xffffff81 ;  /* 0xffffff8110037836 */ /* 0x000fe20000000000 */
[----:B------:R-:W-:Y:S03]  /*05e0*/  BSSY.RECONVERGENT B3, `(.L_x_12) ;  /* 0x0000035000037945 */ /* 0x000fe60003800200 */
[----:B------:R-:W-:Y:S02]  /*05f0*/  IMAD.IADD R14, R13, 0x1, -R14 ;  /* 0x000000010d0e7824 */ /* 0x000fe400078e0a0e */
[----:B------:R-:W-:Y:S02]  /*0600*/  IMAD R2, R3, -0x800000, R2 ;  /* 0xff80000003027824 */ /* 0x000fe400078e0202 */
[----:B------:R-:W0:Y:S01]  /*0610*/  MUFU.RCP R13, R14 ;  /* 0x0000000e000d7308 */ /* 0x000e220000001000 */
[----:B------:R-:W-:-:S04]  /*0620*/  FADD.FTZ R15, -R14, -RZ ;  /* 0x800000ff0e0f7221 */ /* 0x000fc80000010100 */
[----:B0-----:R-:W-:-:S04]  /*0630*/  FFMA R16, R13, R15, 1 ;  /* 0x3f8000000d107423 */ /* 0x001fc8000000000f */
[----:B------:R-:W-:-:S04]  /*0640*/  FFMA R18, R13, R16, R13 ;  /* 0x000000100d127223 */ /* 0x000fc8000000000d */
[----:B------:R-:W-:-:S04]  /*0650*/  FFMA R13, R2, R18, RZ ;  /* 0x00000012020d7223 */ /* 0x000fc800000000ff */
[----:B------:R-:W-:-:S04]  /*0660*/  FFMA R16, R15, R13, R2 ;  /* 0x0000000d0f107223 */ /* 0x000fc80000000002 */
[----:B------:R-:W-:Y:S01]  /*0670*/  FFMA R17, R18, R16, R13 ;  /* 0x0000001012117223 */ /* 0x000fe2000000000d */
[----:B------:R-:W-:-:S03]  /*0680*/  IADD3 R13, PT, PT, R3, 0x7f, -R12 ;  /* 0x0000007f030d7810 */ /* 0x000fc60007ffe80c */
[----:B------:R-:W-:Y:S02]  /*0690*/  FFMA R16, R15, R17, R2 ;  /* 0x000000110f107223 */ /* 0x000fe40000000002 */
[----:B------:R-:W-:Y:S02]  /*06a0*/  IMAD.IADD R13, R13, 0x1, R10 ;  /* 0x000000010d0d7824 */ /* 0x000fe400078e020a */
[----:B------:R-:W-:-:S05]  /*06b0*/  FFMA R2, R18, R16, R17 ;  /* 0x0000001012027223 */ /* 0x000fca0000000011 */
[----:B------:R-:W-:-:S04]  /*06c0*/  SHF.R.U32.HI R3, RZ, 0x17, R2 ;  /* 0x00000017ff037819 */ /* 0x000fc80000011602 */
[----:B------:R-:W-:-:S05]  /*06d0*/  LOP3.LUT R3, R3, 0xff, RZ, 0xc0, !PT ;  /* 0x000000ff03037812 */ /* 0x000fca00078ec0ff */
[----:B------:R-:W-:-:S04]  /*06e0*/  IMAD.IADD R14, R3, 0x1, R13 ;  /* 0x00000001030e7824 */ /* 0x000fc800078e020d */
[----:B------:R-:W-:-:S05]  /*06f0*/  VIADD R3, R14, 0xffffffff ;  /* 0xffffffff0e037836 */ /* 0x000fca0000000000 */
[----:B------:R-:W-:-:S13]  /*0700*/  ISETP.GE.U32.AND P0, PT, R3, 0xfe, PT ;  /* 0x000000fe0300780c */ /* 0x000fda0003f06070 */
[----:B------:R-:W-:Y:S05]  /*0710*/  @!P0 BRA `(.L_x_13) ;  /* 0x0000000000808947 */ /* 0x000fea0003800000 */
[----:B------:R-:W-:-:S13]  /*0720*/  ISETP.GT.AND P0, PT, R14, 0xfe, PT ;  /* 0x000000fe0e00780c */ /* 0x000fda0003f04270 */
[----:B------:R-:W-:Y:S05]  /*0730*/  @P0 BRA `(.L_x_14) ;  /* 0x00000000006c0947 */ /* 0x000fea0003800000 */
[----:B------:R-:W-:-:S13]  /*0740*/  ISETP.GE.AND P0, PT, R14, 0x1, PT ;  /* 0x000000010e00780c */ /* 0x000fda0003f06270 */
[----:B------:R-:W-:Y:S05]  /*0750*/  @P0 BRA `(.L_x_15) ;  /* 0x0000000000740947 */ /* 0x000fea0003800000 */
[----:B------:R-:W-:Y:S02]  /*0760*/  ISETP.GE.AND P0, PT, R14, -0x18, PT ;  /* 0xffffffe80e00780c */ /* 0x000fe40003f06270 */
[----:B------:R-:W-:-:S11]  /*0770*/  LOP3.LUT R2, R2, 0x80000000, RZ, 0xc0, !PT ;  /* 0x8000000002027812 */ /* 0x000fd600078ec0ff */
[----:B------:R-:W-:Y:S05]  /*0780*/  @!P0 BRA `(.L_x_15) ;  /* 0x0000000000688947 */ /* 0x000fea0003800000 */
[-CC-:B------:R-:W-:Y:S01]  /*0790*/  FFMA.RZ R3, R18, R16.reuse, R17.reuse ;  /* 0x0000001012037223 */ /* 0x180fe2000000c011 */
[----:B------:R-:W-:Y:S02]  /*07a0*/  VIADD R13, R14, 0x20 ;  /* 0x000000200e0d7836 */ /* 0x000fe40000000000 */
[-CC-:B------:R-:W-:Y:S01]  /*07b0*/  FFMA.RM R10, R18, R16.reuse, R17.reuse ;  /* 0x00000010120a7223 */ /* 0x180fe20000004011 */
[----:B------:R-:W-:Y:S02]  /*07c0*/  ISETP.NE.AND P3, PT, R14, RZ, PT ;  /* 0x000000ff0e00720c */ /* 0x000fe40003f65270 */
[----:B------:R-:W-:Y:S01]  /*07d0*/  LOP3.LUT R12, R3, 0x7fffff, RZ, 0xc0, !PT ;  /* 0x007fffff030c7812 */ /* 0x000fe200078ec0ff */
[----:B------:R-:W-:Y:S01]  /*07e0*/  FFMA.RP R3, R18, R16, R17 ;  /* 0x0000001012037223 */ /* 0x000fe20000008011 */
[----:B------:R-:W-:Y:S01]  /*07f0*/  ISETP.NE.AND P1, PT, R14, RZ, PT ;  /* 0x000000ff0e00720c */ /* 0x000fe20003f25270 */
[----:B------:R-:W-:Y:S01]  /*0800*/  IMAD.MOV R14, RZ, RZ, -R14 ;  /* 0x000000ffff0e7224 */ /* 0x000fe200078e0a0e */
[----:B------:R-:W-:-:S02]  /*0810*/  LOP3.LUT R12, R12, 0x800000, RZ, 0xfc, !PT ;  /* 0x008000000c0c7812 */ /* 0x000fc400078efcff */
[----:B------:R-:W-:Y:S02]  /*0820*/  FSETP.NEU.FTZ.AND P0, PT, R3, R10, PT ;  /* 0x0000000a0300720b */ /* 0x000fe40003f1d000 */
[----:B------:R-:W-:Y:S02]  /*0830*/  SHF.L.U32 R13, R12, R13, RZ ;  /* 0x0000000d0c0d7219 */ /* 0x000fe400000006ff */
[----:B------:R-:W-:Y:S02]  /*0840*/  SEL R3, R14, RZ, P3 ;  /* 0x000000ff0e037207 */ /* 0x000fe40001800000 */
[----:B------:R-:W-:Y:S02]  /*0850*/  ISETP.NE.AND P1, PT, R13, RZ, P1 ;  /* 0x000000ff0d00720c */ /* 0x000fe40000f25270 */
[----:B------:R-:W-:Y:S02]  /*0860*/  SHF.R.U32.HI R3, RZ, R3, R12 ;  /* 0x00000003ff037219 */ /* 0x000fe4000001160c */
[----:B------:R-:W-:-:S02]  /*0870*/  PLOP3.LUT P0, PT, P0, P1, PT, 0xf8, 0x8f ;  /* 0x00000000008f781c */ /* 0x000fc40000703f70 */
[----:B------:R-:W-:Y:S02]  /*0880*/  SHF.R.U32.HI R13, RZ, 0x1, R3 ;  /* 0x00000001ff0d7819 */ /* 0x000fe40000011603 */
[----:B------:R-:W-:-:S04]  /*0890*/  SEL R10, RZ, 0x1, !P0 ;  /* 0x00000001ff0a7807 */ /* 0x000fc80004000000 */
[----:B------:R-:W-:-:S04]  /*08a0*/  LOP3.LUT R10, R10, 0x1, R13, 0xf8, !PT ;  /* 0x000000010a0a7812 */ /* 0x000fc800078ef80d */
[----:B------:R-:W-:-:S05]  /*08b0*/  LOP3.LUT R10, R10, R3, RZ, 0xc0, !PT ;  /* 0x000000030a0a7212 */ /* 0x000fca00078ec0ff */
[----:B------:R-:W-:-:S05]  /*08c0*/  IMAD.IADD R13, R13, 0x1, R10 ;  /* 0x000000010d0d7824 */ /* 0x000fca00078e020a */
[----:B------:R-:W-:Y:S01]  /*08d0*/  LOP3.LUT R2, R13, R2, RZ, 0xfc, !PT ;  /* 0x000000020d027212 */ /* 0x000fe200078efcff */
[----:B------:R-:W-:Y:S06]  /*08e0*/  BRA `(.L_x_15) ;  /* 0x0000000000107947 */ /* 0x000fec0003800000 */
.L_x_14:
[----:B------:R-:W-:-:S04]  /*08f0*/  LOP3.LUT R2, R2, 0x80000000, RZ, 0xc0, !PT ;  /* 0x8000000002027812 */ /* 0x000fc800078ec0ff */
[----:B------:R-:W-:Y:S01]  /*0900*/  LOP3.LUT R2, R2, 0x7f800000, RZ, 0xfc, !PT ;  /* 0x7f80000002027812 */ /* 0x000fe200078efcff */
[----:B------:R-:W-:Y:S06]  /*0910*/  BRA `(.L_x_15) ;  /* 0x0000000000047947 */ /* 0x000fec0003800000 */
.L_x_13:
[----:B------:R-:W-:-:S07]  /*0920*/  IMAD R2, R13, 0x800000, R2 ;  /* 0x008000000d027824 */ /* 0x000fce00078e0202 */
.L_x_15:
[----:B------:R-:W-:Y:S05]  /*0930*/  BSYNC.RECONVERGENT B3 ;  /* 0x0000000000037941 */ /* 0x000fea0003800200 */
.L_x_12:
[----:B------:R-:W-:Y:S05]  /*0940*/  BRA `(.L_x_16) ;  /* 0x0000000000207947 */ /* 0x000fea0003800000 */
.L_x_11:
[----:B------:R-:W-:-:S04]  /*0950*/  LOP3.LUT R2, R13, 0x80000000, R2, 0x48, !PT ;  /* 0x800000000d027812 */ /* 0x000fc800078e4802 */
[----:B------:R-:W-:Y:S01]  /*0960*/  LOP3.LUT R2, R2, 0x7f800000, RZ, 0xfc, !PT ;  /* 0x7f80000002027812 */ /* 0x000fe200078efcff */
[----:B------:R-:W-:Y:S06]  /*0970*/  BRA `(.L_x_16) ;  /* 0x0000000000147947 */ /* 0x000fec0003800000 */
.L_x_10:
[----:B------:R-:W-:Y:S01]  /*0980*/  LOP3.LUT R2, R13, 0x80000000, R2, 0x48, !PT ;  /* 0x800000000d027812 */ /* 0x000fe200078e4802 */
[----:B------:R-:W-:Y:S06]  /*0990*/  BRA `(.L_x_16) ;  /* 0x00000000000c7947 */ /* 0x000fec0003800000 */
.L_x_9:
[----:B------:R-:W0:Y:S01]  /*09a0*/  MUFU.RSQ R2, -QNAN ;  /* 0xffc0000000027908 */ /* 0x000e220000001400 */
[----:B------:R-:W-:Y:S05]  /*09b0*/  BRA `(.L_x_16) ;  /* 0x0000000000047947 */ /* 0x000fea0003800000 */
.L_x_8:
[----:B------:R-:W-:-:S07]  /*09c0*/  FADD.FTZ R2, R0, R3 ;  /* 0x0000000300027221 */ /* 0x000fce0000010000 */
.L_x_16:
[----:B------:R-:W-:Y:S05]  /*09d0*/  BSYNC.RECONVERGENT B2 ;  /* 0x0000000000027941 */ /* 0x000fea0003800200 */
.L_x_6:
[----:B0-----:R-:W-:Y:S02]  /*09e0*/  IMAD.MOV.U32 R15, RZ, RZ, R2 ;  /* 0x000000ffff0f7224 */ /* 0x001fe400078e0002 */
[----:B------:R-:W-:Y:S02]  /*09f0*/  IMAD.MOV.U32 R2, RZ, RZ, R8 ;  /* 0x000000ffff027224 */ /* 0x000fe400078e0008 */
[----:B------:R-:W-:-:S04]  /*0a00*/  IMAD.MOV.U32 R3, RZ, RZ, 0x0 ;  /* 0x00000000ff037424 */ /* 0x000fc800078e00ff */
[----:B------:R-:W-:Y:S05]  /*0a10*/  RET.REL.NODEC R2 `(_Z18backprop_mean_poolPfS_PiS0_ii) ;  /* 0xfffffff402787950 */ /* 0x000fea0003c3ffff */
.L_x_17:
[----:B------:R-:W-:-:S00]  /*0a20*/  BRA `(.L_x_17) ;  /* 0xfffffffc00fc7947 */ /* 0x000fc0000383ffff */
[----:B------:R-:W-:-:S00]  /*0a30*/  NOP ;  /* 0x0000000000007918 */ /* 0x000fc00000000000 */
        /* <DEDUP_REMOVED lines=12> */
.L_x_18:


//--------------------- .nv.shared._Z18backprop_mean_poolPfS_PiS0_ii --------------------------
	.section	.nv.shared._Z18backprop_mean_poolPfS_PiS0_ii,"aw",@nobits
	.sectionflags	@""
	.align	4
.nv.shared._Z18backprop_mean_poolPfS_PiS0_ii:
	.zero		2048


//--------------------- .nv.shared.reserved.0     --------------------------
	.section	.nv.shared.reserved.0,"aw",@nobits
	.weak		__nv_reservedSMEM_offset_0_alias
	.size		__nv_reservedSMEM_offset_0_alias, 0, 64
	.other		__nv_reservedSMEM_offset_0_alias,@"STO_CUDA_RESERVED_SHARED STV_DEFAULT"
__nv_reservedSMEM_offset_0_alias:
	.zero		0
	.zero		64


//--------------------- .nv.constant0._Z18backprop_mean_poolPfS_PiS0_ii --------------------------
	.section	.nv.constant0._Z18backprop_mean_poolPfS_PiS0_ii,"a",@progbits
	.sectionflags	@""
	.align	4
.nv.constant0._Z18backprop_mean_poolPfS_PiS0_ii:
	.zero		936


//--------------------- SYMBOLS --------------------------

	.type		.nv.reservedSmem.offset0,@object
	.size		.nv.reservedSmem.offset0,0x4
	.type		.nv.reservedSmem.cap,@object
	.size		.nv.reservedSmem.cap,0x4
